//
// Generated by NVIDIA NVVM Compiler
//
// Compiler Build ID: CL-36424714
// Cuda compilation tools, release 13.0, V13.0.88
// Based on NVVM 20.0.0
//

.version 9.0
.target sm_100
.address_size 64

	// .globl	_Z7kernelAPi

.visible .entry _Z7kernelAPi(
	.param .u64 .ptr .align 1 _Z7kernelAPi_param_0
)
{
	.reg .b32 	%r<6>;
	.reg .b64 	%rd<5>;

	ld.param.u64 	%rd1, [_Z7kernelAPi_param_0];
	cvta.to.global.u64 	%rd2, %rd1;
	mov.u32 	%r1, %ctaid.x;
	mov.u32 	%r2, %ntid.x;
	mov.u32 	%r3, %tid.x;
	mad.lo.s32 	%r4, %r1, %r2, %r3;
	mul.wide.s32 	%rd3, %r4, 4;
	add.s64 	%rd4, %rd2, %rd3;
	mov.b32 	%r5, 7;
	st.global.u32 	[%rd4], %r5;
	ret;

}
	// .globl	_Z7kernelBPi
.visible .entry _Z7kernelBPi(
	.param .u64 .ptr .align 1 _Z7kernelBPi_param_0
)
{
	.reg .b32 	%r<5>;
	.reg .b64 	%rd<5>;

	ld.param.u64 	%rd1, [_Z7kernelBPi_param_0];
	cvta.to.global.u64 	%rd2, %rd1;
	mov.u32 	%r1, %ctaid.x;
	mov.u32 	%r2, %ntid.x;
	mov.u32 	%r3, %tid.x;
	mad.lo.s32 	%r4, %r1, %r2, %r3;
	mul.wide.s32 	%rd3, %r4, 4;
	add.s64 	%rd4, %rd2, %rd3;
	st.global.u32 	[%rd4], %r1;
	ret;

}
	// .globl	_Z7kernelCPi
.visible .entry _Z7kernelCPi(
	.param .u64 .ptr .align 1 _Z7kernelCPi_param_0
)
{
	.reg .b32 	%r<5>;
	.reg .b64 	%rd<5>;

	ld.param.u64 	%rd1, [_Z7kernelCPi_param_0];
	cvta.to.global.u64 	%rd2, %rd1;
	mov.u32 	%r1, %ctaid.x;
	mov.u32 	%r2, %ntid.x;
	mov.u32 	%r3, %tid.x;
	mad.lo.s32 	%r4, %r1, %r2, %r3;
	mul.wide.s32 	%rd3, %r4, 4;
	add.s64 	%rd4, %rd2, %rd3;
	st.global.u32 	[%rd4], %r3;
	ret;

}


// ===== COMPILED SASS (sm_100) =====

	.target	sm_100

	.elftype	@"ET_EXEC"


//--------------------- .note.nv.tkinfo           --------------------------
	.section	.note.nv.tkinfo,"",@"SHT_NOTE"
	.sectionflags	@"SHF_NOTE_NV_TKINFO"
	.tkinfo
        /*0018*/ 	.word	0x00000002
        /*0030*/ 	.string	""
        /*0030*/ 	.string	"ptxas"
        /*0030*/ 	.string	"Cuda compilation tools, release 13.0, V13.0.88"
        /*0030*/ 	.string	"Build cuda_13.0.r13.0/compiler.36424714_0"
        /*0030*/ 	.string	"-arch sm_100 -m 64 "



//--------------------- .note.nv.cuinfo           --------------------------
	.section	.note.nv.cuinfo,"",@"SHT_NOTE"
	.sectionflags	@"SHF_NOTE_NV_CUINFO"
        /*0018*/ 	.short	0x0002
        /*001a*/ 	.short	0x0064
        /*001c*/ 	.short	0x0082
	.zero		2


//--------------------- .nv.info                  --------------------------
	.section	.nv.info,"",@"SHT_CUDA_INFO"
	.align	4


	//----- nvinfo : EIATTR_REGCOUNT
	.align		4
        /*0000*/ 	.byte	0x04, 0x2f
        /*0002*/ 	.short	(.L_1 - .L_0)
	.align		4
.L_0:
        /*0004*/ 	.word	index@(_Z7kernelAPi)
        /*0008*/ 	.word	0x0000000a


	//----- nvinfo : EIATTR_FRAME_SIZE
	.align		4
.L_1:
        /*000c*/ 	.byte	0x04, 0x11
        /*000e*/ 	.short	(.L_3 - .L_2)
	.align		4
.L_2:
        /*0010*/ 	.word	index@(_Z7kernelAPi)
        /*0014*/ 	.word	0x00000000


	//----- nvinfo : EIATTR_REGCOUNT
	.align		4
.L_3:
        /*0018*/ 	.byte	0x04, 0x2f
        /*001a*/ 	.short	(.L_5 - .L_4)
	.align		4
.L_4:
        /*001c*/ 	.word	index@(_Z7kernelBPi)
        /*0020*/ 	.word	0x0000000a


	//----- nvinfo : EIATTR_FRAME_SIZE
	.align		4
.L_5:
        /*0024*/ 	.byte	0x04, 0x11
        /*0026*/ 	.short	(.L_7 - .L_6)
	.align		4
.L_6:
        /*0028*/ 	.word	index@(_Z7kernelBPi)
        /*002c*/ 	.word	0x00000000


	//----- nvinfo : EIATTR_REGCOUNT
	.align		4
.L_7:
        /*0030*/ 	.byte	0x04, 0x2f
        /*0032*/ 	.short	(.L_9 - .L_8)
	.align		4
.L_8:
        /*0034*/ 	.word	index@(_Z7kernelCPi)
        /*0038*/ 	.word	0x00000008


	//----- nvinfo : EIATTR_FRAME_SIZE
	.align		4
.L_9:
        /*003c*/ 	.byte	0x04, 0x11
        /*003e*/ 	.short	(.L_11 - .L_10)
	.align		4
.L_10:
        /*0040*/ 	.word	index@(_Z7kernelCPi)
        /*0044*/ 	.word	0x00000000


	//----- nvinfo : EIATTR_MIN_STACK_SIZE
	.align		4
.L_11:
        /*0048*/ 	.byte	0x04, 0x12
        /*004a*/ 	.short	(.L_13 - .L_12)
	.align		4
.L_12:
        /*004c*/ 	.word	index@(_Z7kernelCPi)
        /*0050*/ 	.word	0x00000000


	//----- nvinfo : EIATTR_MIN_STACK_SIZE
	.align		4
.L_13:
        /*0054*/ 	.byte	0x04, 0x12
        /*0056*/ 	.short	(.L_15 - .L_14)
	.align		4
.L_14:
        /*0058*/ 	.word	index@(_Z7kernelBPi)
        /*005c*/ 	.word	0x00000000


	//----- nvinfo : EIATTR_MIN_STACK_SIZE
	.align		4
.L_15:
        /*0060*/ 	.byte	0x04, 0x12
        /*0062*/ 	.short	(.L_17 - .L_16)
	.align		4
.L_16:
        /*0064*/ 	.word	index@(_Z7kernelAPi)
        /*0068*/ 	.word	0x00000000
.L_17:


//--------------------- .nv.compat                --------------------------
	.section	.nv.compat,"",@"SHT_CUDA_COMPAT_INFO"
	.align	4
        /*0000*/ 	.byte	0x02, 0x09, 0x00, 0x00, 0x02, 0x02, 0x01, 0x00, 0x02, 0x05, 0x05, 0x00, 0x03, 0x07, 0x01, 0x01
        /*0010*/ 	.byte	0x02, 0x03, 0x00, 0x00, 0x02, 0x06, 0x01, 0x00, 0x04, 0x0b, 0x08, 0x00, 0x09, 0x00, 0x00, 0x00
        /*0020*/ 	.byte	0x00, 0x00, 0x00, 0x00


//--------------------- .nv.info._Z7kernelCPi     --------------------------
	.section	.nv.info._Z7kernelCPi,"",@"SHT_CUDA_INFO"
	.sectionflags	@""
	.align	4


	//----- nvinfo : EIATTR_CUDA_API_VERSION
	.align		4
        /*0000*/ 	.byte	0x04, 0x37
        /*0002*/ 	.short	(.L_19 - .L_18)
.L_18:
        /*0004*/ 	.word	0x00000082


	//----- nvinfo : EIATTR_KPARAM_INFO
	.align		4
.L_19:
        /*0008*/ 	.byte	0x04, 0x17
        /*000a*/ 	.short	(.L_21 - .L_20)
.L_20:
        /*000c*/ 	.word	0x00000000
        /*0010*/ 	.short	0x0000
        /*0012*/ 	.short	0x0000
        /*0014*/ 	.byte	0x00, 0xf5, 0x21, 0x00


	//----- nvinfo : EIATTR_SPARSE_MMA_MASK
	.align		4
.L_21:
        /*0018*/ 	.byte	0x03, 0x50
        /*001a*/ 	.short	0x0000


	//----- nvinfo : EIATTR_MAXREG_COUNT
	.align		4
        /*001c*/ 	.byte	0x03, 0x1b
        /*001e*/ 	.short	0x00ff


	//----- nvinfo : EIATTR_MERCURY_ISA_VERSION
	.align		4
        /*0020*/ 	.byte	0x03, 0x5f
        /*0022*/ 	.short	0x0101


	//----- nvinfo : EIATTR_VRC_CTA_INIT_COUNT
	.align		4
        /*0024*/ 	.byte	0x02, 0x4a
	.zero		1
	.zero		1


	//----- nvinfo : EIATTR_EXIT_INSTR_OFFSETS
	.align		4
        /*0028*/ 	.byte	0x04, 0x1c
        /*002a*/ 	.short	(.L_23 - .L_22)


	//   ....[0]....
.L_22:
        /*002c*/ 	.word	0x00000090


	//----- nvinfo : EIATTR_CBANK_PARAM_SIZE
	.align		4
.L_23:
        /*0030*/ 	.byte	0x03, 0x19
        /*0032*/ 	.short	0x0008


	//----- nvinfo : EIATTR_PARAM_CBANK
	.align		4
        /*0034*/ 	.byte	0x04, 0x0a
        /*0036*/ 	.short	(.L_25 - .L_24)
	.align		4
.L_24:
        /*0038*/ 	.word	index@(.nv.constant0._Z7kernelCPi)
        /*003c*/ 	.short	0x0380
        /*003e*/ 	.short	0x0008


	//----- nvinfo : EIATTR_SW_WAR
	.align		4
.L_25:
        /*0040*/ 	.byte	0x04, 0x36
        /*0042*/ 	.short	(.L_27 - .L_26)
.L_26:
        /*0044*/ 	.word	0x00000008
.L_27:


//--------------------- .nv.info._Z7kernelBPi     --------------------------
	.section	.nv.info._Z7kernelBPi,"",@"SHT_CUDA_INFO"
	.sectionflags	@""
	.align	4


	//----- nvinfo : EIATTR_CUDA_API_VERSION
	.align		4
        /*0000*/ 	.byte	0x04, 0x37
        /*0002*/ 	.short	(.L_29 - .L_28)
.L_28:
        /*0004*/ 	.word	0x00000082


	//----- nvinfo : EIATTR_KPARAM_INFO
	.align		4
.L_29:
        /*0008*/ 	.byte	0x04, 0x17
        /*000a*/ 	.short	(.L_31 - .L_30)
.L_30:
        /*000c*/ 	.word	0x00000000
        /*0010*/ 	.short	0x0000
        /*0012*/ 	.short	0x0000
        /*0014*/ 	.byte	0x00, 0xf5, 0x21, 0x00


	//----- nvinfo : EIATTR_SPARSE_MMA_MASK
	.align		4
.L_31:
        /*0018*/ 	.byte	0x03, 0x50
        /*001a*/ 	.short	0x0000


	//----- nvinfo : EIATTR_MAXREG_COUNT
	.align		4
        /*001c*/ 	.byte	0x03, 0x1b
        /*001e*/ 	.short	0x00ff


	//----- nvinfo : EIATTR_MERCURY_ISA_VERSION
	.align		4
        /*0020*/ 	.byte	0x03, 0x5f
        /*0022*/ 	.short	0x0101


	//----- nvinfo : EIATTR_VRC_CTA_INIT_COUNT
	.align		4
        /*0024*/ 	.byte	0x02, 0x4a
	.zero		1
	.zero		1


	//----- nvinfo : EIATTR_EXIT_INSTR_OFFSETS
	.align		4
        /*0028*/ 	.byte	0x04, 0x1c
        /*002a*/ 	.short	(.L_33 - .L_32)


	//   ....[0]....
.L_32:
        /*002c*/ 	.word	0x00000090


	//----- nvinfo : EIATTR_CBANK_PARAM_SIZE
	.align		4
.L_33:
        /*0030*/ 	.byte	0x03, 0x19
        /*0032*/ 	.short	0x0008


	//----- nvinfo : EIATTR_PARAM_CBANK
	.align		4
        /*0034*/ 	.byte	0x04, 0x0a
        /*0036*/ 	.short	(.L_35 - .L_34)
	.align		4
.L_34:
        /*0038*/ 	.word	index@(.nv.constant0._Z7kernelBPi)
        /*003c*/ 	.short	0x0380
        /*003e*/ 	.short	0x0008


	//----- nvinfo : EIATTR_SW_WAR
	.align		4
.L_35:
        /*0040*/ 	.byte	0x04, 0x36
        /*0042*/ 	.short	(.L_37 - .L_36)
.L_36:
        /*0044*/ 	.word	0x00000008
.L_37:


//--------------------- .nv.info._Z7kernelAPi     --------------------------
	.section	.nv.info._Z7kernelAPi,"",@"SHT_CUDA_INFO"
	.sectionflags	@""
	.align	4


	//----- nvinfo : EIATTR_CUDA_API_VERSION
	.align		4
        /*0000*/ 	.byte	0x04, 0x37
        /*0002*/ 	.short	(.L_39 - .L_38)
.L_38:
        /*0004*/ 	.word	0x00000082


	//----- nvinfo : EIATTR_KPARAM_INFO
	.align		4
.L_39:
        /*0008*/ 	.byte	0x04, 0x17
        /*000a*/ 	.short	(.L_41 - .L_40)
.L_40:
        /*000c*/ 	.word	0x00000000
        /*0010*/ 	.short	0x0000
        /*0012*/ 	.short	0x0000
        /*0014*/ 	.byte	0x00, 0xf5, 0x21, 0x00


	//----- nvinfo : EIATTR_SPARSE_MMA_MASK
	.align		4
.L_41:
        /*0018*/ 	.byte	0x03, 0x50
        /*001a*/ 	.short	0x0000


	//----- nvinfo : EIATTR_MAXREG_COUNT
	.align		4
        /*001c*/ 	.byte	0x03, 0x1b
        /*001e*/ 	.short	0x00ff


	//----- nvinfo : EIATTR_MERCURY_ISA_VERSION
	.align		4
        /*0020*/ 	.byte	0x03, 0x5f
        /*0022*/ 	.short	0x0101


	//----- nvinfo : EIATTR_VRC_CTA_INIT_COUNT
	.align		4
        /*0024*/ 	.byte	0x02, 0x4a
	.zero		1
	.zero		1


	//----- nvinfo : EIATTR_EXIT_INSTR_OFFSETS
	.align		4
        /*0028*/ 	.byte	0x04, 0x1c
        /*002a*/ 	.short	(.L_43 - .L_42)


	//   ....[0]....
.L_42:
        /*002c*/ 	.word	0x000000a0


	//----- nvinfo : EIATTR_CBANK_PARAM_SIZE
	.align		4
.L_43:
        /*0030*/ 	.byte	0x03, 0x19
        /*0032*/ 	.short	0x0008


	//----- nvinfo : EIATTR_PARAM_CBANK
	.align		4
        /*0034*/ 	.byte	0x04, 0x0a
        /*0036*/ 	.short	(.L_45 - .L_44)
	.align		4
.L_44:
        /*0038*/ 	.word	index@(.nv.constant0._Z7kernelAPi)
        /*003c*/ 	.short	0x0380
        /*003e*/ 	.short	0x0008


	//----- nvinfo : EIATTR_SW_WAR
	.align		4
.L_45:
        /*0040*/ 	.byte	0x04, 0x36
        /*0042*/ 	.short	(.L_47 - .L_46)
.L_46:
        /*0044*/ 	.word	0x00000008
.L_47:


//--------------------- .nv.callgraph             --------------------------
	.section	.nv.callgraph,"",@"SHT_CUDA_CALLGRAPH"
	.align	4
	.sectionentsize	8
	.align		4
        /*0000*/ 	.word	0x00000000
	.align		4
        /*0004*/ 	.word	0xffffffff
	.align		4
        /*0008*/ 	.word	0x00000000
	.align		4
        /*000c*/ 	.word	0xfffffffe
	.align		4
        /*0010*/ 	.word	0x00000000
	.align		4
        /*0014*/ 	.word	0xfffffffd
	.align		4
        /*0018*/ 	.word	0x00000000
	.align		4
        /*001c*/ 	.word	0xfffffffc


//--------------------- .text._Z7kernelCPi        --------------------------
	.section	.text._Z7kernelCPi,"ax",@progbits
	.align	128
        .global         _Z7kernelCPi
        .type           _Z7kernelCPi,@function
        .size           _Z7kernelCPi,(.L_x_3 - _Z7kernelCPi)
        .other          _Z7kernelCPi,@"STO_CUDA_ENTRY STV_DEFAULT"
_Z7kernelCPi:
.text._Z7kernelCPi:
[----:B------:R-:W-:Y:S01]  /*0000*/  LDC R1, c[0x0][0x37c] ;  /* 0x0000df00ff017b82 */ /* 0x000fe20000000800 */
[----:B------:R-:W0:Y:S07]  /*0010*/  S2R R0, SR_TID.X ;  /* 0x0000000000007919 */ /* 0x000e2e0000002100 */
[----:B------:R-:W0:Y:S01]  /*0020*/  S2UR UR6, SR_CTAID.X ;  /* 0x00000000000679c3 */ /* 0x000e220000002500 */
[----:B------:R-:W1:Y:S07]  /*0030*/  LDCU.64 UR4, c[0x0][0x358] ;  /* 0x00006b00ff0477ac */ /* 0x000e6e0008000a00 */
[----:B------:R-:W0:Y:S08]  /*0040*/  LDC R5, c[0x0][0x360] ;  /* 0x0000d800ff057b82 */ /* 0x000e300000000800 */
[----:B------:R-:W2:Y:S01]  /*0050*/  LDC.64 R2, c[0x0][0x380] ;  /* 0x0000e000ff027b82 */ /* 0x000ea20000000a00 */
[----:B0-----:R-:W-:-:S04]  /*0060*/  IMAD R5, R5, UR6, R0 ;  /* 0x0000000605057c24 */ /* 0x001fc8000f8e0200 */
[----:B--2---:R-:W-:-:S05]  /*0070*/  IMAD.WIDE R2, R5, 0x4, R2 ;  /* 0x0000000405027825 */ /* 0x004fca00078e0202 */
[----:B-1----:R-:W-:Y:S01]  /*0080*/  STG.E desc[UR4][R2.64], R0 ;  /* 0x0000000002007986 */ /* 0x002fe2000c101904 */
[----:B------:R-:W-:Y:S05]  /*0090*/  EXIT ;  /* 0x000000000000794d */ /* 0x000fea0003800000 */
.L_x_0:
[----:B------:R-:W-:-:S00]  /*00a0*/  BRA `(.L_x_0) ;  /* 0xfffffffc00fc7947 */ /* 0x000fc0000383ffff */
[----:B------:R-:W-:-:S00]  /*00b0*/  NOP ;  /* 0x0000000000007918 */ /* 0x000fc00000000000 */
        /* <DEDUP_REMOVED lines=12> */
.L_x_3:


//--------------------- .text._Z7kernelBPi        --------------------------
	.section	.text._Z7kernelBPi,"ax",@progbits
	.align	128
        .global         _Z7kernelBPi
        .type           _Z7kernelBPi,@function
        .size           _Z7kernelBPi,(.L_x_4 - _Z7kernelBPi)
        .other          _Z7kernelBPi,@"STO_CUDA_ENTRY STV_DEFAULT"
_Z7kernelBPi:
.text._Z7kernelBPi:
[----:B------:R-:W-:Y:S01]  /*0000*/  LDC R1, c[0x0][0x37c] ;  /* 0x0000df00ff017b82 */ /* 0x000fe20000000800 */
[----:B------:R-:W0:Y:S07]  /*0010*/  S2R R7, SR_CTAID.X ;  /* 0x0000000000077919 */ /* 0x000e2e0000002500 */
[----:B------:R-:W1:Y:S01]  /*0020*/  LDC.64 R2, c[0x0][0x380] ;  /* 0x0000e000ff027b82 */ /* 0x000e620000000a00 */
[----:B------:R-:W0:Y:S01]  /*0030*/  LDCU UR6, c[0x0][0x360] ;  /* 0x00006c00ff0677ac */ /* 0x000e220008000800 */
[----:B------:R-:W0:Y:S01]  /*0040*/  S2R R0, SR_TID.X ;  /* 0x0000000000007919 */ /* 0x000e220000002100 */
[----:B------:R-:W2:Y:S01]  /*0050*/  LDCU.64 UR4, c[0x0][0x358] ;  /* 0x00006b00ff0477ac */ /* 0x000ea20008000a00 */
[----:B0-----:R-:W-:-:S04]  /*0060*/  IMAD R5, R7, UR6, R0 ;  /* 0x0000000607057c24 */ /* 0x001fc8000f8e0200 */
[----:B-1----:R-:W-:-:S05]  /*0070*/  IMAD.WIDE R2, R5, 0x4, R2 ;  /* 0x0000000405027825 */ /* 0x002fca00078e0202 */
[----:B--2---:R-:W-:Y:S01]  /*0080*/  STG.E desc[UR4][R2.64], R7 ;  /* 0x0000000702007986 */ /* 0x004fe2000c101904 */
[----:B------:R-:W-:Y:S05]  /*0090*/  EXIT ;  /* 0x000000000000794d */ /* 0x000fea0003800000 */
.L_x_1:
        /* <DEDUP_REMOVED lines=14> */
.L_x_4:


//--------------------- .text._Z7kernelAPi        --------------------------
	.section	.text._Z7kernelAPi,"ax",@progbits
	.align	128
        .global         _Z7kernelAPi
        .type           _Z7kernelAPi,@function
        .size           _Z7kernelAPi,(.L_x_5 - _Z7kernelAPi)
        .other          _Z7kernelAPi,@"STO_CUDA_ENTRY STV_DEFAULT"
_Z7kernelAPi:
.text._Z7kernelAPi:
[----:B------:R-:W-:Y:S01]  /*0000*/  LDC R1, c[0x0][0x37c] ;  /* 0x0000df00ff017b82 */ /* 0x000fe20000000800 */
[----:B------:R-:W0:Y:S07]  /*0010*/  S2R R0, SR_TID.X ;  /* 0x0000000000007919 */ /* 0x000e2e0000002100 */
[----:B------:R-:W0:Y:S01]  /*0020*/  S2UR UR6, SR_CTAID.X ;  /* 0x00000000000679c3 */ /* 0x000e220000002500 */
[----:B------:R-:W1:Y:S01]  /*0030*/  LDCU.64 UR4, c[0x0][0x358] ;  /* 0x00006b00ff0477ac */ /* 0x000e620008000a00 */
[----:B------:R-:W-:-:S06]  /*0040*/  HFMA2 R7, -RZ, RZ, 0, 4.17232513427734375e-07 ;  /* 0x00000007ff077431 */ /* 0x000fcc00000001ff */
[----:B------:R-:W0:Y:S08]  /*0050*/  LDC R5, c[0x0][0x360] ;  /* 0x0000d800ff057b82 */ /* 0x000e300000000800 */
[----:B------:R-:W2:Y:S01]  /*0060*/  LDC.64 R2, c[0x0][0x380] ;  /* 0x0000e000ff027b82 */ /* 0x000ea20000000a00 */
[----:B0-----:R-:W-:-:S04]  /*0070*/  IMAD R5, R5, UR6, R0 ;  /* 0x0000000605057c24 */ /* 0x001fc8000f8e0200 */
[----:B--2---:R-:W-:-:S05]  /*0080*/  IMAD.WIDE R2, R5, 0x4, R2 ;  /* 0x0000000405027825 */ /* 0x004fca00078e0202 */
[----:B-1----:R-:W-:Y:S01]  /*0090*/  STG.E desc[UR4][R2.64], R7 ;  /* 0x0000000702007986 */ /* 0x002fe2000c101904 */
[----:B------:R-:W-:Y:S05]  /*00a0*/  EXIT ;  /* 0x000000000000794d */ /* 0x000fea0003800000 */
.L_x_2:
        /* <DEDUP_REMOVED lines=13> */
.L_x_5:


//--------------------- .nv.shared.reserved.0     --------------------------
	.section	.nv.shared.reserved.0,"aw",@nobits
	.weak		__nv_reservedSMEM_offset_0_alias
	.size		__nv_reservedSMEM_offset_0_alias, 0, 64
	.other		__nv_reservedSMEM_offset_0_alias,@"STO_CUDA_RESERVED_SHARED STV_DEFAULT"
__nv_reservedSMEM_offset_0_alias:
	.zero		0
	.zero		64


//--------------------- .nv.constant0._Z7kernelCPi --------------------------
	.section	.nv.constant0._Z7kernelCPi,"a",@progbits
	.sectionflags	@""
	.align	4
.nv.constant0._Z7kernelCPi:
	.zero		904


//--------------------- .nv.constant0._Z7kernelBPi --------------------------
	.section	.nv.constant0._Z7kernelBPi,"a",@progbits
	.sectionflags	@""
	.align	4
.nv.constant0._Z7kernelBPi:
	.zero		904


//--------------------- .nv.constant0._Z7kernelAPi --------------------------
	.section	.nv.constant0._Z7kernelAPi,"a",@progbits
	.sectionflags	@""
	.align	4
.nv.constant0._Z7kernelAPi:
	.zero		904


//--------------------- SYMBOLS --------------------------

	.type		.nv.reservedSmem.offset0,@object
	.size		.nv.reservedSmem.offset0,0x4
